//
// Generated by NVIDIA NVVM Compiler
//
// Compiler Build ID: CL-36424714
// Cuda compilation tools, release 13.0, V13.0.88
// Based on NVVM 20.0.0
//

.version 9.0
.target sm_100
.address_size 64

	// .globl	_Z16partialSumKernelPKiPii
.extern .shared .align 16 .b8 sdata[];

.visible .entry _Z16partialSumKernelPKiPii(
	.param .u64 .ptr .align 1 _Z16partialSumKernelPKiPii_param_0,
	.param .u64 .ptr .align 1 _Z16partialSumKernelPKiPii_param_1,
	.param .u32 _Z16partialSumKernelPKiPii_param_2
)
{
	.reg .pred 	%p<8>;
	.reg .b32 	%r<37>;
	.reg .b64 	%rd<13>;

	ld.param.u64 	%rd3, [_Z16partialSumKernelPKiPii_param_0];
	ld.param.u64 	%rd4, [_Z16partialSumKernelPKiPii_param_1];
	ld.param.u32 	%r14, [_Z16partialSumKernelPKiPii_param_2];
	cvta.to.global.u64 	%rd1, %rd4;
	cvta.to.global.u64 	%rd2, %rd3;
	mov.u32 	%r1, %tid.x;
	mov.u32 	%r16, %ctaid.x;
	mov.u32 	%r2, %ntid.x;
	mul.lo.s32 	%r17, %r2, %r16;
	shl.b32 	%r18, %r17, 1;
	add.s32 	%r3, %r18, %r1;
	add.s32 	%r4, %r3, %r2;
	setp.ge.s32 	%p1, %r3, %r14;
	mov.b32 	%r33, 0;
	@%p1 bra 	$L__BB0_2;
	mul.wide.s32 	%rd5, %r3, 4;
	add.s64 	%rd6, %rd2, %rd5;
	ld.global.u32 	%r33, [%rd6];
$L__BB0_2:
	setp.ge.s32 	%p2, %r4, %r14;
	mov.b32 	%r34, 0;
	@%p2 bra 	$L__BB0_4;
	mul.wide.s32 	%rd7, %r4, 4;
	add.s64 	%rd8, %rd2, %rd7;
	ld.global.u32 	%r34, [%rd8];
$L__BB0_4:
	add.s32 	%r20, %r34, %r33;
	shl.b32 	%r21, %r1, 2;
	mov.u32 	%r22, sdata;
	add.s32 	%r9, %r22, %r21;
	st.shared.u32 	[%r9], %r20;
	bar.sync 	0;
	setp.lt.u32 	%p3, %r2, 2;
	@%p3 bra 	$L__BB0_9;
	mov.b32 	%r35, 1;
$L__BB0_6:
	setp.lt.u32 	%p4, %r1, %r35;
	mov.b32 	%r36, 0;
	@%p4 bra 	$L__BB0_8;
	sub.s32 	%r25, %r1, %r35;
	shl.b32 	%r26, %r25, 2;
	add.s32 	%r28, %r22, %r26;
	ld.shared.u32 	%r36, [%r28];
$L__BB0_8:
	bar.sync 	0;
	ld.shared.u32 	%r29, [%r9];
	add.s32 	%r30, %r29, %r36;
	st.shared.u32 	[%r9], %r30;
	bar.sync 	0;
	shl.b32 	%r35, %r35, 1;
	setp.lt.u32 	%p5, %r35, %r2;
	@%p5 bra 	$L__BB0_6;
$L__BB0_9:
	setp.ge.s32 	%p6, %r3, %r14;
	@%p6 bra 	$L__BB0_11;
	ld.shared.u32 	%r31, [%r9];
	mul.wide.s32 	%rd9, %r3, 4;
	add.s64 	%rd10, %rd1, %rd9;
	st.global.u32 	[%rd10], %r31;
$L__BB0_11:
	setp.ge.s32 	%p7, %r4, %r14;
	@%p7 bra 	$L__BB0_13;
	ld.shared.u32 	%r32, [%r9];
	mul.wide.s32 	%rd11, %r4, 4;
	add.s64 	%rd12, %rd1, %rd11;
	st.global.u32 	[%rd12], %r32;
$L__BB0_13:
	ret;

}


// ===== COMPILED SASS (sm_100) =====

	.target	sm_100

	.elftype	@"ET_EXEC"


//--------------------- .note.nv.tkinfo           --------------------------
	.section	.note.nv.tkinfo,"",@"SHT_NOTE"
	.sectionflags	@"SHF_NOTE_NV_TKINFO"
	.tkinfo
        /*0018*/ 	.word	0x00000002
        /*0030*/ 	.string	""
        /*0030*/ 	.string	"ptxas"
        /*0030*/ 	.string	"Cuda compilation tools, release 13.0, V13.0.88"
        /*0030*/ 	.string	"Build cuda_13.0.r13.0/compiler.36424714_0"
        /*0030*/ 	.string	"-arch sm_100 -m 64 "



//--------------------- .note.nv.cuinfo           --------------------------
	.section	.note.nv.cuinfo,"",@"SHT_NOTE"
	.sectionflags	@"SHF_NOTE_NV_CUINFO"
        /*0018*/ 	.short	0x0002
        /*001a*/ 	.short	0x0064
        /*001c*/ 	.short	0x0082
	.zero		2


//--------------------- .nv.info                  --------------------------
	.section	.nv.info,"",@"SHT_CUDA_INFO"
	.align	4


	//----- nvinfo : EIATTR_REGCOUNT
	.align		4
        /*0000*/ 	.byte	0x04, 0x2f
        /*0002*/ 	.short	(.L_1 - .L_0)
	.align		4
.L_0:
        /*0004*/ 	.word	index@(_Z16partialSumKernelPKiPii)
        /*0008*/ 	.word	0x00000012


	//----- nvinfo : EIATTR_FRAME_SIZE
	.align		4
.L_1:
        /*000c*/ 	.byte	0x04, 0x11
        /*000e*/ 	.short	(.L_3 - .L_2)
	.align		4
.L_2:
        /*0010*/ 	.word	index@(_Z16partialSumKernelPKiPii)
        /*0014*/ 	.word	0x00000000


	//----- nvinfo : EIATTR_MIN_STACK_SIZE
	.align		4
.L_3:
        /*0018*/ 	.byte	0x04, 0x12
        /*001a*/ 	.short	(.L_5 - .L_4)
	.align		4
.L_4:
        /*001c*/ 	.word	index@(_Z16partialSumKernelPKiPii)
        /*0020*/ 	.word	0x00000000
.L_5:


//--------------------- .nv.compat                --------------------------
	.section	.nv.compat,"",@"SHT_CUDA_COMPAT_INFO"
	.align	4
        /*0000*/ 	.byte	0x02, 0x09, 0x00, 0x00, 0x02, 0x02, 0x01, 0x00, 0x02, 0x05, 0x05, 0x00, 0x03, 0x07, 0x01, 0x01
        /*0010*/ 	.byte	0x02, 0x03, 0x00, 0x00, 0x02, 0x06, 0x01, 0x00, 0x04, 0x0b, 0x08, 0x00, 0x09, 0x00, 0x00, 0x00
        /*0020*/ 	.byte	0x00, 0x00, 0x00, 0x00


//--------------------- .nv.info._Z16partialSumKernelPKiPii --------------------------
	.section	.nv.info._Z16partialSumKernelPKiPii,"",@"SHT_CUDA_INFO"
	.sectionflags	@""
	.align	4


	//----- nvinfo : EIATTR_CUDA_API_VERSION
	.align		4
        /*0000*/ 	.byte	0x04, 0x37
        /*0002*/ 	.short	(.L_7 - .L_6)
.L_6:
        /*0004*/ 	.word	0x00000082


	//----- nvinfo : EIATTR_KPARAM_INFO
	.align		4
.L_7:
        /*0008*/ 	.byte	0x04, 0x17
        /*000a*/ 	.short	(.L_9 - .L_8)
.L_8:
        /*000c*/ 	.word	0x00000000
        /*0010*/ 	.short	0x0002
        /*0012*/ 	.short	0x0010
        /*0014*/ 	.byte	0x00, 0xf0, 0x11, 0x00


	//----- nvinfo : EIATTR_KPARAM_INFO
	.align		4
.L_9:
        /*0018*/ 	.byte	0x04, 0x17
        /*001a*/ 	.short	(.L_11 - .L_10)
.L_10:
        /*001c*/ 	.word	0x00000000
        /*0020*/ 	.short	0x0001
        /*0022*/ 	.short	0x0008
        /*0024*/ 	.byte	0x00, 0xf5, 0x21, 0x00


	//----- nvinfo : EIATTR_KPARAM_INFO
	.align		4
.L_11:
        /*0028*/ 	.byte	0x04, 0x17
        /*002a*/ 	.short	(.L_13 - .L_12)
.L_12:
        /*002c*/ 	.word	0x00000000
        /*0030*/ 	.short	0x0000
        /*0032*/ 	.short	0x0000
        /*0034*/ 	.byte	0x00, 0xf5, 0x21, 0x00


	//----- nvinfo : EIATTR_SPARSE_MMA_MASK
	.align		4
.L_13:
        /*0038*/ 	.byte	0x03, 0x50
        /*003a*/ 	.short	0x0000


	//----- nvinfo : EIATTR_MAXREG_COUNT
	.align		4
        /*003c*/ 	.byte	0x03, 0x1b
        /*003e*/ 	.short	0x00ff


	//----- nvinfo : EIATTR_NUM_BARRIERS
	.align		4
        /*0040*/ 	.byte	0x02, 0x4c
        /*0042*/ 	.byte	0x01
	.zero		1


	//----- nvinfo : EIATTR_MERCURY_ISA_VERSION
	.align		4
        /*0044*/ 	.byte	0x03, 0x5f
        /*0046*/ 	.short	0x0101


	//----- nvinfo : EIATTR_VRC_CTA_INIT_COUNT
	.align		4
        /*0048*/ 	.byte	0x02, 0x4a
	.zero		1
	.zero		1


	//----- nvinfo : EIATTR_EXIT_INSTR_OFFSETS
	.align		4
        /*004c*/ 	.byte	0x04, 0x1c
        /*004e*/ 	.short	(.L_15 - .L_14)


	//   ....[0]....
.L_14:
        /*0050*/ 	.word	0x00000310


	//   ....[1]....
        /*0054*/ 	.word	0x00000360


	//----- nvinfo : EIATTR_CBANK_PARAM_SIZE
	.align		4
.L_15:
        /*0058*/ 	.byte	0x03, 0x19
        /*005a*/ 	.short	0x0014


	//----- nvinfo : EIATTR_PARAM_CBANK
	.align		4
        /*005c*/ 	.byte	0x04, 0x0a
        /*005e*/ 	.short	(.L_17 - .L_16)
	.align		4
.L_16:
        /*0060*/ 	.word	index@(.nv.constant0._Z16partialSumKernelPKiPii)
        /*0064*/ 	.short	0x0380
        /*0066*/ 	.short	0x0014


	//----- nvinfo : EIATTR_SW_WAR
	.align		4
.L_17:
        /*0068*/ 	.byte	0x04, 0x36
        /*006a*/ 	.short	(.L_19 - .L_18)
.L_18:
        /*006c*/ 	.word	0x00000008
.L_19:


//--------------------- .nv.callgraph             --------------------------
	.section	.nv.callgraph,"",@"SHT_CUDA_CALLGRAPH"
	.align	4
	.sectionentsize	8
	.align		4
        /*0000*/ 	.word	0x00000000
	.align		4
        /*0004*/ 	.word	0xffffffff
	.align		4
        /*0008*/ 	.word	0x00000000
	.align		4
        /*000c*/ 	.word	0xfffffffe
	.align		4
        /*0010*/ 	.word	0x00000000
	.align		4
        /*0014*/ 	.word	0xfffffffd
	.align		4
        /*0018*/ 	.word	0x00000000
	.align		4
        /*001c*/ 	.word	0xfffffffc


//--------------------- .text._Z16partialSumKernelPKiPii --------------------------
	.section	.text._Z16partialSumKernelPKiPii,"ax",@progbits
	.align	128
        .global         _Z16partialSumKernelPKiPii
        .type           _Z16partialSumKernelPKiPii,@function
        .size           _Z16partialSumKernelPKiPii,(.L_x_3 - _Z16partialSumKernelPKiPii)
        .other          _Z16partialSumKernelPKiPii,@"STO_CUDA_ENTRY STV_DEFAULT"
_Z16partialSumKernelPKiPii:
.text._Z16partialSumKernelPKiPii:
[----:B------:R-:W-:Y:S01]  /*0000*/  LDC R1, c[0x0][0x37c] ;  /* 0x0000df00ff017b82 */ /* 0x000fe20000000800 */
[----:B------:R-:W0:Y:S07]  /*0010*/  S2R R15, SR_TID.X ;  /* 0x00000000000f7919 */ /* 0x000e2e0000002100 */
[----:B------:R-:W1:Y:S01]  /*0020*/  S2UR UR4, SR_CTAID.X ;  /* 0x00000000000479c3 */ /* 0x000e620000002500 */
[----:B------:R-:W2:Y:S01]  /*0030*/  LDCU UR5, c[0x0][0x390] ;  /* 0x00007200ff0577ac */ /* 0x000ea20008000800 */
[----:B------:R-:W-:Y:S01]  /*0040*/  IMAD.MOV.U32 R11, RZ, RZ, RZ ;  /* 0x000000ffff0b7224 */ /* 0x000fe200078e00ff */
[----:B------:R-:W3:Y:S05]  /*0050*/  LDCU.64 UR6, c[0x0][0x358] ;  /* 0x00006b00ff0677ac */ /* 0x000eea0008000a00 */
[----:B------:R-:W1:Y:S02]  /*0060*/  LDC R6, c[0x0][0x360] ;  /* 0x0000d800ff067b82 */ /* 0x000e640000000800 */
[----:B-1----:R-:W-:-:S04]  /*0070*/  IMAD R0, R6, UR4, RZ ;  /* 0x0000000406007c24 */ /* 0x002fc8000f8e02ff */
[----:B0-----:R-:W-:Y:S02]  /*0080*/  IMAD R7, R0, 0x2, R15 ;  /* 0x0000000200077824 */ /* 0x001fe400078e020f */
[----:B------:R-:W-:Y:S02]  /*0090*/  HFMA2 R0, -RZ, RZ, 0, 0 ;  /* 0x00000000ff007431 */ /* 0x000fe400000001ff */
[C---:B------:R-:W-:Y:S01]  /*00a0*/  IMAD.IADD R9, R7.reuse, 0x1, R6 ;  /* 0x0000000107097824 */ /* 0x040fe200078e0206 */
[----:B--2---:R-:W-:-:S04]  /*00b0*/  ISETP.GE.AND P0, PT, R7, UR5, PT ;  /* 0x0000000507007c0c */ /* 0x004fc8000bf06270 */
[----:B------:R-:W-:-:S09]  /*00c0*/  ISETP.GE.AND P1, PT, R9, UR5, PT ;  /* 0x0000000509007c0c */ /* 0x000fd2000bf26270 */
[----:B------:R-:W0:Y:S08]  /*00d0*/  @!P0 LDC.64 R2, c[0x0][0x380] ;  /* 0x0000e000ff028b82 */ /* 0x000e300000000a00 */
[----:B------:R-:W1:Y:S01]  /*00e0*/  @!P1 LDC.64 R4, c[0x0][0x380] ;  /* 0x0000e000ff049b82 */ /* 0x000e620000000a00 */
[----:B0-----:R-:W-:-:S05]  /*00f0*/  @!P0 IMAD.WIDE R2, R7, 0x4, R2 ;  /* 0x0000000407028825 */ /* 0x001fca00078e0202 */
[----:B---3--:R-:W2:Y:S01]  /*0100*/  @!P0 LDG.E R0, desc[UR6][R2.64] ;  /* 0x0000000602008981 */ /* 0x008ea2000c1e1900 */
[----:B-1----:R-:W-:-:S05]  /*0110*/  @!P1 IMAD.WIDE R4, R9, 0x4, R4 ;  /* 0x0000000409049825 */ /* 0x002fca00078e0204 */
[----:B------:R-:W2:Y:S01]  /*0120*/  @!P1 LDG.E R11, desc[UR6][R4.64] ;  /* 0x00000006040b9981 */ /* 0x000ea2000c1e1900 */
[----:B------:R-:W0:Y:S01]  /*0130*/  S2UR UR5, SR_CgaCtaId ;  /* 0x00000000000579c3 */ /* 0x000e220000008800 */
[----:B------:R-:W-:Y:S01]  /*0140*/  UMOV UR4, 0x400 ;  /* 0x0000040000047882 */ /* 0x000fe20000000000 */
[----:B------:R-:W-:Y:S01]  /*0150*/  ISETP.GE.U32.AND P0, PT, R6, 0x2, PT ;  /* 0x000000020600780c */ /* 0x000fe20003f06070 */
[----:B0-----:R-:W-:-:S06]  /*0160*/  ULEA UR4, UR5, UR4, 0x18 ;  /* 0x0000000405047291 */ /* 0x001fcc000f8ec0ff */
[----:B------:R-:W-:Y:S01]  /*0170*/  LEA R13, R15, UR4, 0x2 ;  /* 0x000000040f0d7c11 */ /* 0x000fe2000f8e10ff */
[----:B--2---:R-:W-:-:S05]  /*0180*/  IMAD.IADD R0, R11, 0x1, R0 ;  /* 0x000000010b007824 */ /* 0x004fca00078e0200 */
[----:B------:R0:W-:Y:S01]  /*0190*/  STS [R13], R0 ;  /* 0x000000000d007388 */ /* 0x0001e20000000800 */
[----:B------:R-:W-:Y:S06]  /*01a0*/  BAR.SYNC.DEFER_BLOCKING 0x0 ;  /* 0x0000000000007b1d */ /* 0x000fec0000010000 */
[----:B------:R-:W-:Y:S05]  /*01b0*/  @!P0 BRA `(.L_x_0) ;  /* 0x0000000000388947 */ /* 0x000fea0003800000 */
[----:B------:R-:W-:-:S05]  /*01c0*/  UMOV UR5, 0x1 ;  /* 0x0000000100057882 */ /* 0x000fca0000000000 */
.L_x_1:
[----:B------:R-:W-:Y:S01]  /*01d0*/  ISETP.GE.U32.AND P0, PT, R15, UR5, PT ;  /* 0x000000050f007c0c */ /* 0x000fe2000bf06070 */
[----:B01----:R-:W-:-:S12]  /*01e0*/  IMAD.MOV.U32 R0, RZ, RZ, RZ ;  /* 0x000000ffff007224 */ /* 0x003fd800078e00ff */
[----:B------:R-:W-:Y:S01]  /*01f0*/  @P0 IADD3 R2, PT, PT, R15, -UR5, RZ ;  /* 0x800000050f020c10 */ /* 0x000fe2000fffe0ff */
[----:B------:R-:W-:-:S03]  /*0200*/  USHF.L.U32 UR5, UR5, 0x1, URZ ;  /* 0x0000000105057899 */ /* 0x000fc600080006ff */
[----:B------:R-:W-:-:S05]  /*0210*/  @P0 LEA R2, R2, UR4, 0x2 ;  /* 0x0000000402020c11 */ /* 0x000fca000f8e10ff */
[----:B------:R-:W-:Y:S01]  /*0220*/  @P0 LDS R0, [R2] ;  /* 0x0000000002000984 */ /* 0x000fe20000000800 */
[----:B------:R-:W-:Y:S01]  /*0230*/  BAR.SYNC.DEFER_BLOCKING 0x0 ;  /* 0x0000000000007b1d */ /* 0x000fe20000010000 */
[----:B------:R-:W-:-:S05]  /*0240*/  ISETP.LE.U32.AND P0, PT, R6, UR5, PT ;  /* 0x0000000506007c0c */ /* 0x000fca000bf03070 */
[----:B------:R-:W0:Y:S02]  /*0250*/  LDS R3, [R13] ;  /* 0x000000000d037984 */ /* 0x000e240000000800 */
[----:B0-----:R-:W-:-:S05]  /*0260*/  IADD3 R0, PT, PT, R3, R0, RZ ;  /* 0x0000000003007210 */ /* 0x001fca0007ffe0ff */
[----:B------:R1:W-:Y:S01]  /*0270*/  STS [R13], R0 ;  /* 0x000000000d007388 */ /* 0x0003e20000000800 */
[----:B------:R-:W-:Y:S06]  /*0280*/  BAR.SYNC.DEFER_BLOCKING 0x0 ;  /* 0x0000000000007b1d */ /* 0x000fec0000010000 */
[----:B------:R-:W-:Y:S05]  /*0290*/  @!P0 BRA `(.L_x_1) ;  /* 0xfffffffc00cc8947 */ /* 0x000fea000383ffff */
.L_x_0:
[----:B------:R-:W2:Y:S02]  /*02a0*/  LDCU UR4, c[0x0][0x390] ;  /* 0x00007200ff0477ac */ /* 0x000ea40008000800 */
[----:B--2---:R-:W-:Y:S02]  /*02b0*/  ISETP.GE.AND P0, PT, R7, UR4, PT ;  /* 0x0000000407007c0c */ /* 0x004fe4000bf06270 */
[----:B------:R-:W-:-:S11]  /*02c0*/  ISETP.GE.AND P1, PT, R9, UR4, PT ;  /* 0x0000000409007c0c */ /* 0x000fd6000bf26270 */
[----:B------:R-:W2:Y:S01]  /*02d0*/  @!P0 LDS R5, [R13] ;  /* 0x000000000d058984 */ /* 0x000ea20000000800 */
[----:B------:R-:W3:Y:S02]  /*02e0*/  @!P0 LDC.64 R2, c[0x0][0x388] ;  /* 0x0000e200ff028b82 */ /* 0x000ee40000000a00 */
[----:B---3--:R-:W-:-:S05]  /*02f0*/  @!P0 IMAD.WIDE R2, R7, 0x4, R2 ;  /* 0x0000000407028825 */ /* 0x008fca00078e0202 */
[----:B--2---:R2:W-:Y:S01]  /*0300*/  @!P0 STG.E desc[UR6][R2.64], R5 ;  /* 0x0000000502008986 */ /* 0x0045e2000c101906 */
[----:B------:R-:W-:Y:S05]  /*0310*/  @P1 EXIT ;  /* 0x000000000000194d */ /* 0x000fea0003800000 */
[----:B01----:R-:W0:Y:S01]  /*0320*/  LDS R13, [R13] ;  /* 0x000000000d0d7984 */ /* 0x003e220000000800 */
[----:B--2---:R-:W1:Y:S02]  /*0330*/  LDC.64 R2, c[0x0][0x388] ;  /* 0x0000e200ff027b82 */ /* 0x004e640000000a00 */
[----:B-1----:R-:W-:-:S05]  /*0340*/  IMAD.WIDE R2, R9, 0x4, R2 ;  /* 0x0000000409027825 */ /* 0x002fca00078e0202 */
[----:B0-----:R-:W-:Y:S01]  /*0350*/  STG.E desc[UR6][R2.64], R13 ;  /* 0x0000000d02007986 */ /* 0x001fe2000c101906 */
[----:B------:R-:W-:Y:S05]  /*0360*/  EXIT ;  /* 0x000000000000794d */ /* 0x000fea0003800000 */
.L_x_2:
[----:B------:R-:W-:-:S00]  /*0370*/  BRA `(.L_x_2) ;  /* 0xfffffffc00fc7947 */ /* 0x000fc0000383ffff */
[----:B------:R-:W-:-:S00]  /*0380*/  NOP ;  /* 0x0000000000007918 */ /* 0x000fc00000000000 */
[----:B------:R-:W-:-:S00]  /*0390*/  NOP ;  /* 0x0000000000007918 */ /* 0x000fc00000000000 */
[----:B------:R-:W-:-:S00]  /*03a0*/  NOP ;  /* 0x0000000000007918 */ /* 0x000fc00000000000 */
[----:B------:R-:W-:-:S00]  /*03b0*/  NOP ;  /* 0x0000000000007918 */ /* 0x000fc00000000000 */
[----:B------:R-:W-:-:S00]  /*03c0*/  NOP ;  /* 0x0000000000007918 */ /* 0x000fc00000000000 */
[----:B------:R-:W-:-:S00]  /*03d0*/  NOP ;  /* 0x0000000000007918 */ /* 0x000fc00000000000 */
[----:B------:R-:W-:-:S00]  /*03e0*/  NOP ;  /* 0x0000000000007918 */ /* 0x000fc00000000000 */
[----:B------:R-:W-:-:S00]  /*03f0*/  NOP ;  /* 0x0000000000007918 */ /* 0x000fc00000000000 */
.L_x_3:


//--------------------- .nv.shared._Z16partialSumKernelPKiPii --------------------------
	.section	.nv.shared._Z16partialSumKernelPKiPii,"aw",@nobits
	.sectionflags	@""
	.align	16
	.zero		1024


//--------------------- .nv.shared.reserved.0     --------------------------
	.section	.nv.shared.reserved.0,"aw",@nobits
	.weak		__nv_reservedSMEM_offset_0_alias
	.size		__nv_reservedSMEM_offset_0_alias, 0, 64
	.other		__nv_reservedSMEM_offset_0_alias,@"STO_CUDA_RESERVED_SHARED STV_DEFAULT"
__nv_reservedSMEM_offset_0_alias:
	.zero		0
	.zero		64


//--------------------- .nv.constant0._Z16partialSumKernelPKiPii --------------------------
	.section	.nv.constant0._Z16partialSumKernelPKiPii,"a",@progbits
	.sectionflags	@""
	.align	4
.nv.constant0._Z16partialSumKernelPKiPii:
	.zero		916


//--------------------- SYMBOLS --------------------------

	.type		.nv.reservedSmem.offset0,@object
	.size		.nv.reservedSmem.offset0,0x4
	.type		.nv.reservedSmem.cap,@object
	.size		.nv.reservedSmem.cap,0x4
